//
// Generated by NVIDIA NVVM Compiler
//
// Compiler Build ID: CL-36424714
// Cuda compilation tools, release 13.0, V13.0.88
// Based on NVVM 20.0.0
//

.version 9.0
.target sm_100
.address_size 64

	// .globl	_Z12accel_updateP6float3S0_i

.visible .entry _Z12accel_updateP6float3S0_i(
	.param .u64 .ptr .align 1 _Z12accel_updateP6float3S0_i_param_0,
	.param .u64 .ptr .align 1 _Z12accel_updateP6float3S0_i_param_1,
	.param .u32 _Z12accel_updateP6float3S0_i_param_2
)
{
	.reg .b32 	%r<6>;
	.reg .b64 	%rd<5>;

	ld.param.u64 	%rd1, [_Z12accel_updateP6float3S0_i_param_1];
	mov.u32 	%r1, %ntid.x;
	mov.u32 	%r2, %ctaid.x;
	mov.u32 	%r3, %tid.x;
	mad.lo.s32 	%r4, %r1, %r2, %r3;
	cvta.to.global.u64 	%rd2, %rd1;
	mul.wide.s32 	%rd3, %r4, 12;
	add.s64 	%rd4, %rd2, %rd3;
	mov.b32 	%r5, 0;
	st.global.u32 	[%rd4], %r5;
	st.global.u32 	[%rd4+4], %r5;
	st.global.u32 	[%rd4+8], %r5;
	ret;

}
	// .globl	_Z10pos_updateP6float3S0_S0_fi
.visible .entry _Z10pos_updateP6float3S0_S0_fi(
	.param .u64 .ptr .align 1 _Z10pos_updateP6float3S0_S0_fi_param_0,
	.param .u64 .ptr .align 1 _Z10pos_updateP6float3S0_S0_fi_param_1,
	.param .u64 .ptr .align 1 _Z10pos_updateP6float3S0_S0_fi_param_2,
	.param .f32 _Z10pos_updateP6float3S0_S0_fi_param_3,
	.param .u32 _Z10pos_updateP6float3S0_S0_fi_param_4
)
{
	.reg .pred 	%p<2>;
	.reg .b32 	%r<6>;
	.reg .b32 	%f<20>;
	.reg .b64 	%rd<11>;

	ld.param.u64 	%rd1, [_Z10pos_updateP6float3S0_S0_fi_param_0];
	ld.param.u64 	%rd2, [_Z10pos_updateP6float3S0_S0_fi_param_1];
	ld.param.u64 	%rd3, [_Z10pos_updateP6float3S0_S0_fi_param_2];
	ld.param.f32 	%f1, [_Z10pos_updateP6float3S0_S0_fi_param_3];
	ld.param.u32 	%r2, [_Z10pos_updateP6float3S0_S0_fi_param_4];
	mov.u32 	%r3, %ntid.x;
	mov.u32 	%r4, %ctaid.x;
	mov.u32 	%r5, %tid.x;
	mad.lo.s32 	%r1, %r3, %r4, %r5;
	setp.ge.s32 	%p1, %r1, %r2;
	@%p1 bra 	$L__BB1_2;
	cvta.to.global.u64 	%rd4, %rd2;
	cvta.to.global.u64 	%rd5, %rd1;
	cvta.to.global.u64 	%rd6, %rd3;
	mul.wide.s32 	%rd7, %r1, 12;
	add.s64 	%rd8, %rd4, %rd7;
	ld.global.f32 	%f2, [%rd8];
	add.s64 	%rd9, %rd5, %rd7;
	ld.global.f32 	%f3, [%rd9];
	fma.rn.f32 	%f4, %f1, %f2, %f3;
	st.global.f32 	[%rd9], %f4;
	ld.global.f32 	%f5, [%rd8+4];
	ld.global.f32 	%f6, [%rd9+4];
	fma.rn.f32 	%f7, %f1, %f5, %f6;
	st.global.f32 	[%rd9+4], %f7;
	ld.global.f32 	%f8, [%rd8+8];
	ld.global.f32 	%f9, [%rd9+8];
	fma.rn.f32 	%f10, %f1, %f8, %f9;
	st.global.f32 	[%rd9+8], %f10;
	add.s64 	%rd10, %rd6, %rd7;
	ld.global.f32 	%f11, [%rd10];
	ld.global.f32 	%f12, [%rd8];
	fma.rn.f32 	%f13, %f1, %f11, %f12;
	st.global.f32 	[%rd8], %f13;
	ld.global.f32 	%f14, [%rd10+4];
	ld.global.f32 	%f15, [%rd8+4];
	fma.rn.f32 	%f16, %f1, %f14, %f15;
	st.global.f32 	[%rd8+4], %f16;
	ld.global.f32 	%f17, [%rd10+8];
	ld.global.f32 	%f18, [%rd8+8];
	fma.rn.f32 	%f19, %f1, %f17, %f18;
	st.global.f32 	[%rd8+8], %f19;
$L__BB1_2:
	ret;

}


// ===== COMPILED SASS (sm_100) =====

	.target	sm_100

	.elftype	@"ET_EXEC"


//--------------------- .note.nv.tkinfo           --------------------------
	.section	.note.nv.tkinfo,"",@"SHT_NOTE"
	.sectionflags	@"SHF_NOTE_NV_TKINFO"
	.tkinfo
        /*0018*/ 	.word	0x00000002
        /*0030*/ 	.string	""
        /*0030*/ 	.string	"ptxas"
        /*0030*/ 	.string	"Cuda compilation tools, release 13.0, V13.0.88"
        /*0030*/ 	.string	"Build cuda_13.0.r13.0/compiler.36424714_0"
        /*0030*/ 	.string	"-arch sm_100 -m 64 "



//--------------------- .note.nv.cuinfo           --------------------------
	.section	.note.nv.cuinfo,"",@"SHT_NOTE"
	.sectionflags	@"SHF_NOTE_NV_CUINFO"
        /*0018*/ 	.short	0x0002
        /*001a*/ 	.short	0x0064
        /*001c*/ 	.short	0x0082
	.zero		2


//--------------------- .nv.info                  --------------------------
	.section	.nv.info,"",@"SHT_CUDA_INFO"
	.align	4


	//----- nvinfo : EIATTR_REGCOUNT
	.align		4
        /*0000*/ 	.byte	0x04, 0x2f
        /*0002*/ 	.short	(.L_1 - .L_0)
	.align		4
.L_0:
        /*0004*/ 	.word	index@(_Z12accel_updateP6float3S0_i)
        /*0008*/ 	.word	0x00000008


	//----- nvinfo : EIATTR_FRAME_SIZE
	.align		4
.L_1:
        /*000c*/ 	.byte	0x04, 0x11
        /*000e*/ 	.short	(.L_3 - .L_2)
	.align		4
.L_2:
        /*0010*/ 	.word	index@(_Z12accel_updateP6float3S0_i)
        /*0014*/ 	.word	0x00000000


	//----- nvinfo : EIATTR_REGCOUNT
	.align		4
.L_3:
        /*0018*/ 	.byte	0x04, 0x2f
        /*001a*/ 	.short	(.L_5 - .L_4)
	.align		4
.L_4:
        /*001c*/ 	.word	index@(_Z10pos_updateP6float3S0_S0_fi)
        /*0020*/ 	.word	0x00000012


	//----- nvinfo : EIATTR_FRAME_SIZE
	.align		4
.L_5:
        /*0024*/ 	.byte	0x04, 0x11
        /*0026*/ 	.short	(.L_7 - .L_6)
	.align		4
.L_6:
        /*0028*/ 	.word	index@(_Z10pos_updateP6float3S0_S0_fi)
        /*002c*/ 	.word	0x00000000


	//----- nvinfo : EIATTR_MIN_STACK_SIZE
	.align		4
.L_7:
        /*0030*/ 	.byte	0x04, 0x12
        /*0032*/ 	.short	(.L_9 - .L_8)
	.align		4
.L_8:
        /*0034*/ 	.word	index@(_Z10pos_updateP6float3S0_S0_fi)
        /*0038*/ 	.word	0x00000000


	//----- nvinfo : EIATTR_MIN_STACK_SIZE
	.align		4
.L_9:
        /*003c*/ 	.byte	0x04, 0x12
        /*003e*/ 	.short	(.L_11 - .L_10)
	.align		4
.L_10:
        /*0040*/ 	.word	index@(_Z12accel_updateP6float3S0_i)
        /*0044*/ 	.word	0x00000000
.L_11:


//--------------------- .nv.compat                --------------------------
	.section	.nv.compat,"",@"SHT_CUDA_COMPAT_INFO"
	.align	4
        /*0000*/ 	.byte	0x02, 0x09, 0x00, 0x00, 0x02, 0x02, 0x01, 0x00, 0x02, 0x05, 0x05, 0x00, 0x03, 0x07, 0x01, 0x01
        /*0010*/ 	.byte	0x02, 0x03, 0x00, 0x00, 0x02, 0x06, 0x01, 0x00, 0x04, 0x0b, 0x08, 0x00, 0x09, 0x00, 0x00, 0x00
        /*0020*/ 	.byte	0x00, 0x00, 0x00, 0x00


//--------------------- .nv.info._Z10pos_updateP6float3S0_S0_fi --------------------------
	.section	.nv.info._Z10pos_updateP6float3S0_S0_fi,"",@"SHT_CUDA_INFO"
	.sectionflags	@""
	.align	4


	//----- nvinfo : EIATTR_CUDA_API_VERSION
	.align		4
        /*0000*/ 	.byte	0x04, 0x37
        /*0002*/ 	.short	(.L_13 - .L_12)
.L_12:
        /*0004*/ 	.word	0x00000082


	//----- nvinfo : EIATTR_KPARAM_INFO
	.align		4
.L_13:
        /*0008*/ 	.byte	0x04, 0x17
        /*000a*/ 	.short	(.L_15 - .L_14)
.L_14:
        /*000c*/ 	.word	0x00000000
        /*0010*/ 	.short	0x0004
        /*0012*/ 	.short	0x001c
        /*0014*/ 	.byte	0x00, 0xf0, 0x11, 0x00


	//----- nvinfo : EIATTR_KPARAM_INFO
	.align		4
.L_15:
        /*0018*/ 	.byte	0x04, 0x17
        /*001a*/ 	.short	(.L_17 - .L_16)
.L_16:
        /*001c*/ 	.word	0x00000000
        /*0020*/ 	.short	0x0003
        /*0022*/ 	.short	0x0018
        /*0024*/ 	.byte	0x00, 0xf0, 0x11, 0x00


	//----- nvinfo : EIATTR_KPARAM_INFO
	.align		4
.L_17:
        /*0028*/ 	.byte	0x04, 0x17
        /*002a*/ 	.short	(.L_19 - .L_18)
.L_18:
        /*002c*/ 	.word	0x00000000
        /*0030*/ 	.short	0x0002
        /*0032*/ 	.short	0x0010
        /*0034*/ 	.byte	0x00, 0xf5, 0x21, 0x00


	//----- nvinfo : EIATTR_KPARAM_INFO
	.align		4
.L_19:
        /*0038*/ 	.byte	0x04, 0x17
        /*003a*/ 	.short	(.L_21 - .L_20)
.L_20:
        /*003c*/ 	.word	0x00000000
        /*0040*/ 	.short	0x0001
        /*0042*/ 	.short	0x0008
        /*0044*/ 	.byte	0x00, 0xf5, 0x21, 0x00


	//----- nvinfo : EIATTR_KPARAM_INFO
	.align		4
.L_21:
        /*0048*/ 	.byte	0x04, 0x17
        /*004a*/ 	.short	(.L_23 - .L_22)
.L_22:
        /*004c*/ 	.word	0x00000000
        /*0050*/ 	.short	0x0000
        /*0052*/ 	.short	0x0000
        /*0054*/ 	.byte	0x00, 0xf5, 0x21, 0x00


	//----- nvinfo : EIATTR_SPARSE_MMA_MASK
	.align		4
.L_23:
        /*0058*/ 	.byte	0x03, 0x50
        /*005a*/ 	.short	0x0000


	//----- nvinfo : EIATTR_MAXREG_COUNT
	.align		4
        /*005c*/ 	.byte	0x03, 0x1b
        /*005e*/ 	.short	0x00ff


	//----- nvinfo : EIATTR_MERCURY_ISA_VERSION
	.align		4
        /*0060*/ 	.byte	0x03, 0x5f
        /*0062*/ 	.short	0x0101


	//----- nvinfo : EIATTR_VRC_CTA_INIT_COUNT
	.align		4
        /*0064*/ 	.byte	0x02, 0x4a
	.zero		1
	.zero		1


	//----- nvinfo : EIATTR_EXIT_INSTR_OFFSETS
	.align		4
        /*0068*/ 	.byte	0x04, 0x1c
        /*006a*/ 	.short	(.L_25 - .L_24)


	//   ....[0]....
.L_24:
        /*006c*/ 	.word	0x00000070


	//   ....[1]....
        /*0070*/ 	.word	0x00000280


	//----- nvinfo : EIATTR_CBANK_PARAM_SIZE
	.align		4
.L_25:
        /*0074*/ 	.byte	0x03, 0x19
        /*0076*/ 	.short	0x0020


	//----- nvinfo : EIATTR_PARAM_CBANK
	.align		4
        /*0078*/ 	.byte	0x04, 0x0a
        /*007a*/ 	.short	(.L_27 - .L_26)
	.align		4
.L_26:
        /*007c*/ 	.word	index@(.nv.constant0._Z10pos_updateP6float3S0_S0_fi)
        /*0080*/ 	.short	0x0380
        /*0082*/ 	.short	0x0020


	//----- nvinfo : EIATTR_SW_WAR
	.align		4
.L_27:
        /*0084*/ 	.byte	0x04, 0x36
        /*0086*/ 	.short	(.L_29 - .L_28)
.L_28:
        /*0088*/ 	.word	0x00000008
.L_29:


//--------------------- .nv.info._Z12accel_updateP6float3S0_i --------------------------
	.section	.nv.info._Z12accel_updateP6float3S0_i,"",@"SHT_CUDA_INFO"
	.sectionflags	@""
	.align	4


	//----- nvinfo : EIATTR_CUDA_API_VERSION
	.align		4
        /*0000*/ 	.byte	0x04, 0x37
        /*0002*/ 	.short	(.L_31 - .L_30)
.L_30:
        /*0004*/ 	.word	0x00000082


	//----- nvinfo : EIATTR_KPARAM_INFO
	.align		4
.L_31:
        /*0008*/ 	.byte	0x04, 0x17
        /*000a*/ 	.short	(.L_33 - .L_32)
.L_32:
        /*000c*/ 	.word	0x00000000
        /*0010*/ 	.short	0x0002
        /*0012*/ 	.short	0x0010
        /*0014*/ 	.byte	0x00, 0xf0, 0x11, 0x00


	//----- nvinfo : EIATTR_KPARAM_INFO
	.align		4
.L_33:
        /*0018*/ 	.byte	0x04, 0x17
        /*001a*/ 	.short	(.L_35 - .L_34)
.L_34:
        /*001c*/ 	.word	0x00000000
        /*0020*/ 	.short	0x0001
        /*0022*/ 	.short	0x0008
        /*0024*/ 	.byte	0x00, 0xf5, 0x21, 0x00


	//----- nvinfo : EIATTR_KPARAM_INFO
	.align		4
.L_35:
        /*0028*/ 	.byte	0x04, 0x17
        /*002a*/ 	.short	(.L_37 - .L_36)
.L_36:
        /*002c*/ 	.word	0x00000000
        /*0030*/ 	.short	0x0000
        /*0032*/ 	.short	0x0000
        /*0034*/ 	.byte	0x00, 0xf5, 0x21, 0x00


	//----- nvinfo : EIATTR_SPARSE_MMA_MASK
	.align		4
.L_37:
        /*0038*/ 	.byte	0x03, 0x50
        /*003a*/ 	.short	0x0000


	//----- nvinfo : EIATTR_MAXREG_COUNT
	.align		4
        /*003c*/ 	.byte	0x03, 0x1b
        /*003e*/ 	.short	0x00ff


	//----- nvinfo : EIATTR_MERCURY_ISA_VERSION
	.align		4
        /*0040*/ 	.byte	0x03, 0x5f
        /*0042*/ 	.short	0x0101


	//----- nvinfo : EIATTR_VRC_CTA_INIT_COUNT
	.align		4
        /*0044*/ 	.byte	0x02, 0x4a
	.zero		1
	.zero		1


	//----- nvinfo : EIATTR_EXIT_INSTR_OFFSETS
	.align		4
        /*0048*/ 	.byte	0x04, 0x1c
        /*004a*/ 	.short	(.L_39 - .L_38)


	//   ....[0]....
.L_38:
        /*004c*/ 	.word	0x000000b0


	//----- nvinfo : EIATTR_CBANK_PARAM_SIZE
	.align		4
.L_39:
        /*0050*/ 	.byte	0x03, 0x19
        /*0052*/ 	.short	0x0014


	//----- nvinfo : EIATTR_PARAM_CBANK
	.align		4
        /*0054*/ 	.byte	0x04, 0x0a
        /*0056*/ 	.short	(.L_41 - .L_40)
	.align		4
.L_40:
        /*0058*/ 	.word	index@(.nv.constant0._Z12accel_updateP6float3S0_i)
        /*005c*/ 	.short	0x0380
        /*005e*/ 	.short	0x0014


	//----- nvinfo : EIATTR_SW_WAR
	.align		4
.L_41:
        /*0060*/ 	.byte	0x04, 0x36
        /*0062*/ 	.short	(.L_43 - .L_42)
.L_42:
        /*0064*/ 	.word	0x00000008
.L_43:


//--------------------- .nv.callgraph             --------------------------
	.section	.nv.callgraph,"",@"SHT_CUDA_CALLGRAPH"
	.align	4
	.sectionentsize	8
	.align		4
        /*0000*/ 	.word	0x00000000
	.align		4
        /*0004*/ 	.word	0xffffffff
	.align		4
        /*0008*/ 	.word	0x00000000
	.align		4
        /*000c*/ 	.word	0xfffffffe
	.align		4
        /*0010*/ 	.word	0x00000000
	.align		4
        /*0014*/ 	.word	0xfffffffd
	.align		4
        /*0018*/ 	.word	0x00000000
	.align		4
        /*001c*/ 	.word	0xfffffffc


//--------------------- .text._Z10pos_updateP6float3S0_S0_fi --------------------------
	.section	.text._Z10pos_updateP6float3S0_S0_fi,"ax",@progbits
	.align	128
        .global         _Z10pos_updateP6float3S0_S0_fi
        .type           _Z10pos_updateP6float3S0_S0_fi,@function
        .size           _Z10pos_updateP6float3S0_S0_fi,(.L_x_2 - _Z10pos_updateP6float3S0_S0_fi)
        .other          _Z10pos_updateP6float3S0_S0_fi,@"STO_CUDA_ENTRY STV_DEFAULT"
_Z10pos_updateP6float3S0_S0_fi:
.text._Z10pos_updateP6float3S0_S0_fi:
[----:B------:R-:W-:Y:S01]  /*0000*/  LDC R1, c[0x0][0x37c] ;  /* 0x0000df00ff017b82 */ /* 0x000fe20000000800 */
[----:B------:R-:W0:Y:S01]  /*0010*/  S2R R9, SR_CTAID.X ;  /* 0x0000000000097919 */ /* 0x000e220000002500 */
[----:B------:R-:W0:Y:S01]  /*0020*/  LDCU UR4, c[0x0][0x360] ;  /* 0x00006c00ff0477ac */ /* 0x000e220008000800 */
[----:B------:R-:W0:Y:S01]  /*0030*/  S2R R0, SR_TID.X ;  /* 0x0000000000007919 */ /* 0x000e220000002100 */
[----:B------:R-:W1:Y:S01]  /*0040*/  LDCU UR5, c[0x0][0x39c] ;  /* 0x00007380ff0577ac */ /* 0x000e620008000800 */
[----:B0-----:R-:W-:-:S05]  /*0050*/  IMAD R9, R9, UR4, R0 ;  /* 0x0000000409097c24 */ /* 0x001fca000f8e0200 */
[----:B-1----:R-:W-:-:S13]  /*0060*/  ISETP.GE.AND P0, PT, R9, UR5, PT ;  /* 0x0000000509007c0c */ /* 0x002fda000bf06270 */
[----:B------:R-:W-:Y:S05]  /*0070*/  @P0 EXIT ;  /* 0x000000000000094d */ /* 0x000fea0003800000 */
[----:B------:R-:W0:Y:S01]  /*0080*/  LDC.64 R2, c[0x0][0x388] ;  /* 0x0000e200ff027b82 */ /* 0x000e220000000a00 */
[----:B------:R-:W1:Y:S01]  /*0090*/  LDCU.64 UR4, c[0x0][0x358] ;  /* 0x00006b00ff0477ac */ /* 0x000e620008000a00 */
[----:B------:R-:W2:Y:S06]  /*00a0*/  LDCU UR6, c[0x0][0x398] ;  /* 0x00007300ff0677ac */ /* 0x000eac0008000800 */
[----:B------:R-:W3:Y:S01]  /*00b0*/  LDC.64 R4, c[0x0][0x380] ;  /* 0x0000e000ff047b82 */ /* 0x000ee20000000a00 */
[----:B0-----:R-:W-:-:S05]  /*00c0*/  IMAD.WIDE R2, R9, 0xc, R2 ;  /* 0x0000000c09027825 */ /* 0x001fca00078e0202 */
[----:B-1----:R-:W2:Y:S01]  /*00d0*/  LDG.E R0, desc[UR4][R2.64] ;  /* 0x0000000402007981 */ /* 0x002ea2000c1e1900 */
[----:B---3--:R-:W-:-:S05]  /*00e0*/  IMAD.WIDE R4, R9, 0xc, R4 ;  /* 0x0000000c09047825 */ /* 0x008fca00078e0204 */
[----:B------:R-:W2:Y:S04]  /*00f0*/  LDG.E R7, desc[UR4][R4.64] ;  /* 0x0000000404077981 */ /* 0x000ea8000c1e1900 */
[----:B------:R-:W3:Y:S01]  /*0100*/  LDG.E R15, desc[UR4][R4.64+0x8] ;  /* 0x00000804040f7981 */ /* 0x000ee2000c1e1900 */
[----:B--2---:R-:W-:-:S03]  /*0110*/  FFMA R11, R0, UR6, R7 ;  /* 0x00000006000b7c23 */ /* 0x004fc60008000007 */
[----:B------:R-:W2:Y:S04]  /*0120*/  LDG.E R7, desc[UR4][R4.64+0x4] ;  /* 0x0000040404077981 */ /* 0x000ea8000c1e1900 */
[----:B------:R0:W-:Y:S04]  /*0130*/  STG.E desc[UR4][R4.64], R11 ;  /* 0x0000000b04007986 */ /* 0x0001e8000c101904 */
[----:B------:R-:W2:Y:S02]  /*0140*/  LDG.E R0, desc[UR4][R2.64+0x4] ;  /* 0x0000040402007981 */ /* 0x000ea4000c1e1900 */
[----:B--2---:R-:W-:-:S02]  /*0150*/  FFMA R13, R0, UR6, R7 ;  /* 0x00000006000d7c23 */ /* 0x004fc40008000007 */
[----:B------:R-:W1:Y:S03]  /*0160*/  LDC.64 R6, c[0x0][0x390] ;  /* 0x0000e400ff067b82 */ /* 0x000e660000000a00 */
[----:B------:R2:W-:Y:S04]  /*0170*/  STG.E desc[UR4][R4.64+0x4], R13 ;  /* 0x0000040d04007986 */ /* 0x0005e8000c101904 */
[----:B------:R-:W3:Y:S01]  /*0180*/  LDG.E R0, desc[UR4][R2.64+0x8] ;  /* 0x0000080402007981 */ /* 0x000ee2000c1e1900 */
[----:B-1----:R-:W-:-:S04]  /*0190*/  IMAD.WIDE R6, R9, 0xc, R6 ;  /* 0x0000000c09067825 */ /* 0x002fc800078e0206 */
[----:B---3--:R-:W-:-:S05]  /*01a0*/  FFMA R15, R0, UR6, R15 ;  /* 0x00000006000f7c23 */ /* 0x008fca000800000f */
[----:B------:R-:W-:Y:S04]  /*01b0*/  STG.E desc[UR4][R4.64+0x8], R15 ;  /* 0x0000080f04007986 */ /* 0x000fe8000c101904 */
[----:B------:R-:W3:Y:S04]  /*01c0*/  LDG.E R9, desc[UR4][R2.64] ;  /* 0x0000000402097981 */ /* 0x000ee8000c1e1900 */
[----:B------:R-:W3:Y:S04]  /*01d0*/  LDG.E R0, desc[UR4][R6.64] ;  /* 0x0000000406007981 */ /* 0x000ee8000c1e1900 */
[----:B0-----:R-:W4:Y:S04]  /*01e0*/  LDG.E R11, desc[UR4][R2.64+0x4] ;  /* 0x00000404020b7981 */ /* 0x001f28000c1e1900 */
[----:B--2---:R-:W2:Y:S01]  /*01f0*/  LDG.E R13, desc[UR4][R2.64+0x8] ;  /* 0x00000804020d7981 */ /* 0x004ea2000c1e1900 */
[----:B---3--:R-:W-:-:S05]  /*0200*/  FFMA R9, R0, UR6, R9 ;  /* 0x0000000600097c23 */ /* 0x008fca0008000009 */
[----:B------:R-:W-:Y:S04]  /*0210*/  STG.E desc[UR4][R2.64], R9 ;  /* 0x0000000902007986 */ /* 0x000fe8000c101904 */
[----:B------:R-:W4:Y:S02]  /*0220*/  LDG.E R0, desc[UR4][R6.64+0x4] ;  /* 0x0000040406007981 */ /* 0x000f24000c1e1900 */
[----:B----4-:R-:W-:-:S05]  /*0230*/  FFMA R11, R0, UR6, R11 ;  /* 0x00000006000b7c23 */ /* 0x010fca000800000b */
[----:B------:R-:W-:Y:S04]  /*0240*/  STG.E desc[UR4][R2.64+0x4], R11 ;  /* 0x0000040b02007986 */ /* 0x000fe8000c101904 */
[----:B------:R-:W2:Y:S02]  /*0250*/  LDG.E R0, desc[UR4][R6.64+0x8] ;  /* 0x0000080406007981 */ /* 0x000ea4000c1e1900 */
[----:B--2---:R-:W-:-:S05]  /*0260*/  FFMA R13, R0, UR6, R13 ;  /* 0x00000006000d7c23 */ /* 0x004fca000800000d */
[----:B------:R-:W-:Y:S01]  /*0270*/  STG.E desc[UR4][R2.64+0x8], R13 ;  /* 0x0000080d02007986 */ /* 0x000fe2000c101904 */
[----:B------:R-:W-:Y:S05]  /*0280*/  EXIT ;  /* 0x000000000000794d */ /* 0x000fea0003800000 */
.L_x_0:
[----:B------:R-:W-:-:S00]  /*0290*/  BRA `(.L_x_0) ;  /* 0xfffffffc00fc7947 */ /* 0x000fc0000383ffff */
[----:B------:R-:W-:-:S00]  /*02a0*/  NOP ;  /* 0x0000000000007918 */ /* 0x000fc00000000000 */
        /* <DEDUP_REMOVED lines=13> */
.L_x_2:


//--------------------- .text._Z12accel_updateP6float3S0_i --------------------------
	.section	.text._Z12accel_updateP6float3S0_i,"ax",@progbits
	.align	128
        .global         _Z12accel_updateP6float3S0_i
        .type           _Z12accel_updateP6float3S0_i,@function
        .size           _Z12accel_updateP6float3S0_i,(.L_x_3 - _Z12accel_updateP6float3S0_i)
        .other          _Z12accel_updateP6float3S0_i,@"STO_CUDA_ENTRY STV_DEFAULT"
_Z12accel_updateP6float3S0_i:
.text._Z12accel_updateP6float3S0_i:
[----:B------:R-:W-:Y:S01]  /*0000*/  LDC R1, c[0x0][0x37c] ;  /* 0x0000df00ff017b82 */ /* 0x000fe20000000800 */
[----:B------:R-:W0:Y:S07]  /*0010*/  S2R R5, SR_CTAID.X ;  /* 0x0000000000057919 */ /* 0x000e2e0000002500 */
[----:B------:R-:W1:Y:S01]  /*0020*/  LDC.64 R2, c[0x0][0x388] ;  /* 0x0000e200ff027b82 */ /* 0x000e620000000a00 */
[----:B------:R-:W0:Y:S01]  /*0030*/  LDCU UR6, c[0x0][0x360] ;  /* 0x00006c00ff0677ac */ /* 0x000e220008000800 */
[----:B------:R-:W0:Y:S01]  /*0040*/  S2R R0, SR_TID.X ;  /* 0x0000000000007919 */ /* 0x000e220000002100 */
[----:B------:R-:W2:Y:S01]  /*0050*/  LDCU.64 UR4, c[0x0][0x358] ;  /* 0x00006b00ff0477ac */ /* 0x000ea20008000a00 */
[----:B0-----:R-:W-:-:S04]  /*0060*/  IMAD R5, R5, UR6, R0 ;  /* 0x0000000605057c24 */ /* 0x001fc8000f8e0200 */
[----:B-1----:R-:W-:-:S05]  /*0070*/  IMAD.WIDE R2, R5, 0xc, R2 ;  /* 0x0000000c05027825 */ /* 0x002fca00078e0202 */
[----:B--2---:R-:W-:Y:S04]  /*0080*/  STG.E desc[UR4][R2.64], RZ ;  /* 0x000000ff02007986 */ /* 0x004fe8000c101904 */
[----:B------:R-:W-:Y:S04]  /*0090*/  STG.E desc[UR4][R2.64+0x4], RZ ;  /* 0x000004ff02007986 */ /* 0x000fe8000c101904 */
[----:B------:R-:W-:Y:S01]  /*00a0*/  STG.E desc[UR4][R2.64+0x8], RZ ;  /* 0x000008ff02007986 */ /* 0x000fe2000c101904 */
[----:B------:R-:W-:Y:S05]  /*00b0*/  EXIT ;  /* 0x000000000000794d */ /* 0x000fea0003800000 */
.L_x_1:
        /* <DEDUP_REMOVED lines=12> */
.L_x_3:


//--------------------- .nv.shared.reserved.0     --------------------------
	.section	.nv.shared.reserved.0,"aw",@nobits
	.weak		__nv_reservedSMEM_offset_0_alias
	.size		__nv_reservedSMEM_offset_0_alias, 0, 64
	.other		__nv_reservedSMEM_offset_0_alias,@"STO_CUDA_RESERVED_SHARED STV_DEFAULT"
__nv_reservedSMEM_offset_0_alias:
	.zero		0
	.zero		64


//--------------------- .nv.constant0._Z10pos_updateP6float3S0_S0_fi --------------------------
	.section	.nv.constant0._Z10pos_updateP6float3S0_S0_fi,"a",@progbits
	.sectionflags	@""
	.align	4
.nv.constant0._Z10pos_updateP6float3S0_S0_fi:
	.zero		928


//--------------------- .nv.constant0._Z12accel_updateP6float3S0_i --------------------------
	.section	.nv.constant0._Z12accel_updateP6float3S0_i,"a",@progbits
	.sectionflags	@""
	.align	4
.nv.constant0._Z12accel_updateP6float3S0_i:
	.zero		916


//--------------------- SYMBOLS --------------------------

	.type		.nv.reservedSmem.offset0,@object
	.size		.nv.reservedSmem.offset0,0x4
